//
// Generated by NVIDIA NVVM Compiler
//
// Compiler Build ID: CL-36424714
// Cuda compilation tools, release 13.0, V13.0.88
// Based on NVVM 20.0.0
//

.version 9.0
.target sm_100
.address_size 64

	// .globl	_Z13unique_gid_2dv
.extern .func  (.param .b32 func_retval0) vprintf
(
	.param .b64 vprintf_param_0,
	.param .b64 vprintf_param_1
)
;
.global .align 1 .b8 $str[40] = {98, 108, 111, 99, 107, 73, 100, 120, 46, 120, 58, 32, 37, 100, 44, 32, 98, 108, 111, 99, 107, 73, 100, 120, 46, 121, 58, 32, 37, 100, 44, 32, 103, 105, 100, 58, 32, 37, 100};

.visible .entry _Z13unique_gid_2dv()
{
	.local .align 8 .b8 	__local_depot0[16];
	.reg .b64 	%SP;
	.reg .b64 	%SPL;
	.reg .b32 	%r<12>;
	.reg .b64 	%rd<5>;

	mov.u64 	%SPL, __local_depot0;
	cvta.local.u64 	%SP, %SPL;
	add.u64 	%rd1, %SP, 0;
	add.u64 	%rd2, %SPL, 0;
	mov.u32 	%r1, %ntid.x;
	mov.u32 	%r2, %tid.y;
	mov.u32 	%r3, %tid.x;
	mov.u32 	%r4, %ctaid.x;
	mov.u32 	%r5, %nctaid.x;
	mov.u32 	%r6, %ctaid.y;
	add.s32 	%r7, %r2, %r4;
	mad.lo.s32 	%r8, %r6, %r5, %r7;
	mad.lo.s32 	%r9, %r8, %r1, %r3;
	st.local.v2.u32 	[%rd2], {%r4, %r6};
	st.local.u32 	[%rd2+8], %r9;
	mov.u64 	%rd3, $str;
	cvta.global.u64 	%rd4, %rd3;
	{ // callseq 0, 0
	.param .b64 param0;
	st.param.b64 	[param0], %rd4;
	.param .b64 param1;
	st.param.b64 	[param1], %rd1;
	.param .b32 retval0;
	call.uni (retval0), 
	vprintf, 
	(
	param0, 
	param1
	);
	ld.param.b32 	%r10, [retval0];
	} // callseq 0
	ret;

}


// ===== COMPILED SASS (sm_100) =====

	.target	sm_100

	.elftype	@"ET_EXEC"


//--------------------- .note.nv.tkinfo           --------------------------
	.section	.note.nv.tkinfo,"",@"SHT_NOTE"
	.sectionflags	@"SHF_NOTE_NV_TKINFO"
	.tkinfo
        /*0018*/ 	.word	0x00000002
        /*0030*/ 	.string	""
        /*0030*/ 	.string	"ptxas"
        /*0030*/ 	.string	"Cuda compilation tools, release 13.0, V13.0.88"
        /*0030*/ 	.string	"Build cuda_13.0.r13.0/compiler.36424714_0"
        /*0030*/ 	.string	"-arch sm_100 -m 64 "



//--------------------- .note.nv.cuinfo           --------------------------
	.section	.note.nv.cuinfo,"",@"SHT_NOTE"
	.sectionflags	@"SHF_NOTE_NV_CUINFO"
        /*0018*/ 	.short	0x0002
        /*001a*/ 	.short	0x0064
        /*001c*/ 	.short	0x0082
	.zero		2


//--------------------- .nv.info                  --------------------------
	.section	.nv.info,"",@"SHT_CUDA_INFO"
	.align	4


	//----- nvinfo : EIATTR_REGCOUNT
	.align		4
        /*0000*/ 	.byte	0x04, 0x2f
        /*0002*/ 	.short	(.L_2 - .L_1)
	.align		4
.L_1:
        /*0004*/ 	.word	index@(_Z13unique_gid_2dv)
        /*0008*/ 	.word	0x00000018


	//----- nvinfo : EIATTR_FRAME_SIZE
	.align		4
.L_2:
        /*000c*/ 	.byte	0x04, 0x11
        /*000e*/ 	.short	(.L_4 - .L_3)
	.align		4
.L_3:
        /*0010*/ 	.word	index@(_Z13unique_gid_2dv)
        /*0014*/ 	.word	0x00000010


	//----- nvinfo : EIATTR_MIN_STACK_SIZE
	.align		4
.L_4:
        /*0018*/ 	.byte	0x04, 0x12
        /*001a*/ 	.short	(.L_6 - .L_5)
	.align		4
.L_5:
        /*001c*/ 	.word	index@(_Z13unique_gid_2dv)
        /*0020*/ 	.word	0x00000010
.L_6:


//--------------------- .nv.compat                --------------------------
	.section	.nv.compat,"",@"SHT_CUDA_COMPAT_INFO"
	.align	4
        /*0000*/ 	.byte	0x02, 0x09, 0x00, 0x00, 0x02, 0x02, 0x01, 0x00, 0x02, 0x05, 0x05, 0x00, 0x03, 0x07, 0x01, 0x01
        /*0010*/ 	.byte	0x02, 0x03, 0x00, 0x00, 0x02, 0x06, 0x01, 0x00, 0x04, 0x0b, 0x08, 0x00, 0x09, 0x00, 0x00, 0x00
        /*0020*/ 	.byte	0x00, 0x00, 0x00, 0x00


//--------------------- .nv.info._Z13unique_gid_2dv --------------------------
	.section	.nv.info._Z13unique_gid_2dv,"",@"SHT_CUDA_INFO"
	.sectionflags	@""
	.align	4


	//----- nvinfo : EIATTR_CUDA_API_VERSION
	.align		4
        /*0000*/ 	.byte	0x04, 0x37
        /*0002*/ 	.short	(.L_8 - .L_7)
.L_7:
        /*0004*/ 	.word	0x00000082


	//----- nvinfo : EIATTR_SPARSE_MMA_MASK
	.align		4
.L_8:
        /*0008*/ 	.byte	0x03, 0x50
        /*000a*/ 	.short	0x0000


	//----- nvinfo : EIATTR_MAXREG_COUNT
	.align		4
        /*000c*/ 	.byte	0x03, 0x1b
        /*000e*/ 	.short	0x00ff


	//----- nvinfo : EIATTR_EXTERNS
	.align		4
        /*0010*/ 	.byte	0x04, 0x0f
        /*0012*/ 	.short	(.L_10 - .L_9)


	//   ....[0]....
	.align		4
.L_9:
        /*0014*/ 	.word	index@(vprintf)


	//----- nvinfo : EIATTR_MERCURY_ISA_VERSION
	.align		4
.L_10:
        /*0018*/ 	.byte	0x03, 0x5f
        /*001a*/ 	.short	0x0101


	//----- nvinfo : EIATTR_VRC_CTA_INIT_COUNT
	.align		4
        /*001c*/ 	.byte	0x02, 0x4a
	.zero		1
	.zero		1


	//----- nvinfo : EIATTR_SYSCALL_OFFSETS
	.align		4
        /*0020*/ 	.byte	0x04, 0x46
        /*0022*/ 	.short	(.L_12 - .L_11)


	//   ....[0]....
.L_11:
        /*0024*/ 	.word	0x00000170


	//----- nvinfo : EIATTR_EXIT_INSTR_OFFSETS
	.align		4
.L_12:
        /*0028*/ 	.byte	0x04, 0x1c
        /*002a*/ 	.short	(.L_14 - .L_13)


	//   ....[0]....
.L_13:
        /*002c*/ 	.word	0x00000180


	//----- nvinfo : EIATTR_SW_WAR
	.align		4
.L_14:
        /*0030*/ 	.byte	0x04, 0x36
        /*0032*/ 	.short	(.L_16 - .L_15)
.L_15:
        /*0034*/ 	.word	0x00000008
.L_16:


//--------------------- .nv.callgraph             --------------------------
	.section	.nv.callgraph,"",@"SHT_CUDA_CALLGRAPH"
	.align	4
	.sectionentsize	8
	.align		4
        /*0000*/ 	.word	0x00000000
	.align		4
        /*0004*/ 	.word	0xffffffff
	.align		4
        /*0008*/ 	.word	index@(_Z13unique_gid_2dv)
	.align		4
        /*000c*/ 	.word	index@(vprintf)
	.align		4
        /*0010*/ 	.word	0x00000000
	.align		4
        /*0014*/ 	.word	0xfffffffe
	.align		4
        /*0018*/ 	.word	0x00000000
	.align		4
        /*001c*/ 	.word	0xfffffffd
	.align		4
        /*0020*/ 	.word	0x00000000
	.align		4
        /*0024*/ 	.word	0xfffffffc


//--------------------- .nv.constant4             --------------------------
	.section	.nv.constant4,"a",@progbits
	.align	8
	.align		8
.nv.constant4:
        /*0000*/ 	.dword	vprintf
	.align		8
        /*0008*/ 	.dword	$str


//--------------------- .text._Z13unique_gid_2dv  --------------------------
	.section	.text._Z13unique_gid_2dv,"ax",@progbits
	.align	128
        .global         _Z13unique_gid_2dv
        .type           _Z13unique_gid_2dv,@function
        .size           _Z13unique_gid_2dv,(.L_x_2 - _Z13unique_gid_2dv)
        .other          _Z13unique_gid_2dv,@"STO_CUDA_ENTRY STV_DEFAULT"
_Z13unique_gid_2dv:
.text._Z13unique_gid_2dv:
[----:B------:R-:W0:Y:S01]  /*0000*/  LDC R1, c[0x0][0x37c] ;  /* 0x0000df00ff017b82 */ /* 0x000e220000000800 */
[----:B------:R-:W1:Y:S01]  /*0010*/  S2R R3, SR_TID.Y ;  /* 0x0000000000037919 */ /* 0x000e620000002200 */
[----:B------:R-:W2:Y:S01]  /*0020*/  LDCU UR5, c[0x0][0x2fc] ;  /* 0x00005f80ff0577ac */ /* 0x000ea20008000800 */
[----:B------:R-:W-:Y:S01]  /*0030*/  MOV R2, 0x0 ;  /* 0x0000000000027802 */ /* 0x000fe20000000f00 */
[----:B0-----:R-:W-:Y:S01]  /*0040*/  VIADD R1, R1, 0xfffffff0 ;  /* 0xfffffff001017836 */ /* 0x001fe20000000000 */
[----:B------:R-:W1:Y:S01]  /*0050*/  S2R R8, SR_CTAID.X ;  /* 0x0000000000087919 */ /* 0x000e620000002500 */
[----:B------:R-:W0:Y:S01]  /*0060*/  LDCU UR6, c[0x0][0x360] ;  /* 0x00006c00ff0677ac */ /* 0x000e220008000800 */
[----:B------:R-:W3:Y:S01]  /*0070*/  S2R R9, SR_CTAID.Y ;  /* 0x0000000000097919 */ /* 0x000ee20000002600 */
[----:B------:R-:W4:Y:S01]  /*0080*/  LDCU UR4, c[0x0][0x370] ;  /* 0x00006e00ff0477ac */ /* 0x000f220008000800 */
[----:B------:R-:W0:Y:S01]  /*0090*/  S2R R5, SR_TID.X ;  /* 0x0000000000057919 */ /* 0x000e220000002100 */
[----:B-1----:R-:W-:-:S02]  /*00a0*/  IADD3 R0, PT, PT, R3, R8, RZ ;  /* 0x0000000803007210 */ /* 0x002fc40007ffe0ff */
[----:B------:R-:W1:Y:S01]  /*00b0*/  LDC.64 R2, c[0x4][R2] ;  /* 0x0100000002027b82 */ /* 0x000e620000000a00 */
[----:B---3--:R3:W-:Y:S02]  /*00c0*/  STL.64 [R1], R8 ;  /* 0x0000000801007387 */ /* 0x0087e40000100a00 */
[----:B----4-:R-:W-:Y:S01]  /*00d0*/  IMAD R0, R9, UR4, R0 ;  /* 0x0000000409007c24 */ /* 0x010fe2000f8e0200 */
[----:B------:R-:W4:Y:S03]  /*00e0*/  LDCU UR4, c[0x0][0x2f8] ;  /* 0x00005f00ff0477ac */ /* 0x000f260008000800 */
[----:B0-----:R-:W-:Y:S01]  /*00f0*/  IMAD R0, R0, UR6, R5 ;  /* 0x0000000600007c24 */ /* 0x001fe2000f8e0205 */
[----:B------:R-:W0:Y:S04]  /*0100*/  LDCU.64 UR6, c[0x4][0x8] ;  /* 0x01000100ff0677ac */ /* 0x000e280008000a00 */
[----:B------:R3:W-:Y:S01]  /*0110*/  STL [R1+0x8], R0 ;  /* 0x0000080001007387 */ /* 0x0007e20000100800 */
[----:B----4-:R-:W-:Y:S01]  /*0120*/  IADD3 R6, P0, PT, R1, UR4, RZ ;  /* 0x0000000401067c10 */ /* 0x010fe2000ff1e0ff */
[----:B0-----:R-:W-:Y:S01]  /*0130*/  IMAD.U32 R4, RZ, RZ, UR6 ;  /* 0x00000006ff047e24 */ /* 0x001fe2000f8e00ff */
[----:B------:R-:W-:-:S03]  /*0140*/  MOV R5, UR7 ;  /* 0x0000000700057c02 */ /* 0x000fc60008000f00 */
[----:B--23--:R-:W-:-:S08]  /*0150*/  IMAD.X R7, RZ, RZ, UR5, P0 ;  /* 0x00000005ff077e24 */ /* 0x00cfd000080e06ff */
[----:B------:R-:W-:-:S07]  /*0160*/  LEPC R20, `(.L_x_0) ;  /* 0x000000001014794e */ /* 0x000fce0000000000 */
[----:B-1----:R-:W-:Y:S05]  /*0170*/  CALL.ABS.NOINC R2 ;  /* 0x0000000002007343 */ /* 0x002fea0003c00000 */
.L_x_0:
[----:B------:R-:W-:Y:S05]  /*0180*/  EXIT ;  /* 0x000000000000794d */ /* 0x000fea0003800000 */
.L_x_1:
[----:B------:R-:W-:-:S00]  /*0190*/  BRA `(.L_x_1) ;  /* 0xfffffffc00fc7947 */ /* 0x000fc0000383ffff */
[----:B------:R-:W-:-:S00]  /*01a0*/  NOP ;  /* 0x0000000000007918 */ /* 0x000fc00000000000 */
        /* <DEDUP_REMOVED lines=13> */
.L_x_2:


//--------------------- .nv.global.init           --------------------------
	.section	.nv.global.init,"aw",@progbits
.nv.global.init:
	.type		$str,@object
	.size		$str,(.L_0 - $str)
$str:
        /*0000*/ 	.byte	0x62, 0x6c, 0x6f, 0x63, 0x6b, 0x49, 0x64, 0x78, 0x2e, 0x78, 0x3a, 0x20, 0x25, 0x64, 0x2c, 0x20
        /*0010*/ 	.byte	0x62, 0x6c, 0x6f, 0x63, 0x6b, 0x49, 0x64, 0x78, 0x2e, 0x79, 0x3a, 0x20, 0x25, 0x64, 0x2c, 0x20
        /*0020*/ 	.byte	0x67, 0x69, 0x64, 0x3a, 0x20, 0x25, 0x64, 0x00
.L_0:


//--------------------- .nv.shared.reserved.0     --------------------------
	.section	.nv.shared.reserved.0,"aw",@nobits
	.weak		__nv_reservedSMEM_offset_0_alias
	.size		__nv_reservedSMEM_offset_0_alias, 0, 64
	.other		__nv_reservedSMEM_offset_0_alias,@"STO_CUDA_RESERVED_SHARED STV_DEFAULT"
__nv_reservedSMEM_offset_0_alias:
	.zero		0
	.zero		64


//--------------------- .nv.constant0._Z13unique_gid_2dv --------------------------
	.section	.nv.constant0._Z13unique_gid_2dv,"a",@progbits
	.sectionflags	@""
	.align	4
.nv.constant0._Z13unique_gid_2dv:
	.zero		896


//--------------------- SYMBOLS --------------------------

	.type		.nv.reservedSmem.offset0,@object
	.size		.nv.reservedSmem.offset0,0x4
	.type		vprintf,@function
